//
// Generated by NVIDIA NVVM Compiler
//
// Compiler Build ID: CL-36424714
// Cuda compilation tools, release 13.0, V13.0.88
// Based on NVVM 20.0.0
//

.version 9.0
.target sm_100
.address_size 64

	// .globl	default_function_kernel

.visible .entry default_function_kernel(
	.param .u64 .ptr .align 1 default_function_kernel_param_0,
	.param .u64 .ptr .align 1 default_function_kernel_param_1
)
.maxntid 16
{
	.reg .pred 	%p<5>;
	.reg .b32 	%r<21>;
	.reg .b32 	%f<8>;
	.reg .b64 	%rd<9>;

	ld.param.u64 	%rd1, [default_function_kernel_param_0];
	ld.param.u64 	%rd2, [default_function_kernel_param_1];
	mov.u32 	%r1, %ctaid.x;
	shl.b32 	%r5, %r1, 3;
	mov.u32 	%r2, %tid.x;
	shr.u32 	%r6, %r2, 1;
	or.b32  	%r7, %r5, %r6;
	setp.gt.u32 	%p1, %r7, 74;
	mov.f32 	%f7, 0f00000000;
	@%p1 bra 	$L__BB0_6;
	shl.b32 	%r8, %r1, 4;
	or.b32  	%r3, %r8, %r2;
	setp.lt.u32 	%p2, %r3, 15;
	@%p2 bra 	$L__BB0_5;
	shl.b32 	%r9, %r1, 1;
	shr.u32 	%r10, %r2, 3;
	or.b32  	%r11, %r9, %r10;
	setp.gt.u32 	%p3, %r11, 14;
	@%p3 bra 	$L__BB0_5;
	mad.lo.s32 	%r12, %r1, -15, %r3;
	mul.hi.u32 	%r13, %r12, -2004318071;
	shr.u32 	%r14, %r13, 3;
	mul.lo.s32 	%r15, %r14, 15;
	sub.s32 	%r4, %r12, %r15;
	add.s32 	%r16, %r4, -2;
	setp.gt.u32 	%p4, %r16, 11;
	@%p4 bra 	$L__BB0_5;
	mul.hi.u32 	%r17, %r3, -2004318071;
	shr.u32 	%r18, %r17, 3;
	mad.lo.s32 	%r19, %r18, 12, %r4;
	add.s32 	%r20, %r19, -14;
	cvta.to.global.u64 	%rd3, %rd2;
	mul.wide.u32 	%rd4, %r20, 4;
	add.s64 	%rd5, %rd3, %rd4;
	ld.global.nc.f32 	%f7, [%rd5];
$L__BB0_5:
	cvta.to.global.u64 	%rd6, %rd1;
	mul.wide.u32 	%rd7, %r3, 4;
	add.s64 	%rd8, %rd6, %rd7;
	st.global.f32 	[%rd8], %f7;
$L__BB0_6:
	ret;

}


// ===== COMPILED SASS (sm_100) =====

	.target	sm_100

	.elftype	@"ET_EXEC"


//--------------------- .note.nv.tkinfo           --------------------------
	.section	.note.nv.tkinfo,"",@"SHT_NOTE"
	.sectionflags	@"SHF_NOTE_NV_TKINFO"
	.tkinfo
        /*0018*/ 	.word	0x00000002
        /*0030*/ 	.string	""
        /*0030*/ 	.string	"ptxas"
        /*0030*/ 	.string	"Cuda compilation tools, release 13.0, V13.0.88"
        /*0030*/ 	.string	"Build cuda_13.0.r13.0/compiler.36424714_0"
        /*0030*/ 	.string	"-arch sm_100 -m 64 "



//--------------------- .note.nv.cuinfo           --------------------------
	.section	.note.nv.cuinfo,"",@"SHT_NOTE"
	.sectionflags	@"SHF_NOTE_NV_CUINFO"
        /*0018*/ 	.short	0x0002
        /*001a*/ 	.short	0x0064
        /*001c*/ 	.short	0x0082
	.zero		2


//--------------------- .nv.info                  --------------------------
	.section	.nv.info,"",@"SHT_CUDA_INFO"
	.align	4


	//----- nvinfo : EIATTR_REGCOUNT
	.align		4
        /*0000*/ 	.byte	0x04, 0x2f
        /*0002*/ 	.short	(.L_1 - .L_0)
	.align		4
.L_0:
        /*0004*/ 	.word	index@(default_function_kernel)
        /*0008*/ 	.word	0x0000000c


	//----- nvinfo : EIATTR_FRAME_SIZE
	.align		4
.L_1:
        /*000c*/ 	.byte	0x04, 0x11
        /*000e*/ 	.short	(.L_3 - .L_2)
	.align		4
.L_2:
        /*0010*/ 	.word	index@(default_function_kernel)
        /*0014*/ 	.word	0x00000000


	//----- nvinfo : EIATTR_MIN_STACK_SIZE
	.align		4
.L_3:
        /*0018*/ 	.byte	0x04, 0x12
        /*001a*/ 	.short	(.L_5 - .L_4)
	.align		4
.L_4:
        /*001c*/ 	.word	index@(default_function_kernel)
        /*0020*/ 	.word	0x00000000
.L_5:


//--------------------- .nv.compat                --------------------------
	.section	.nv.compat,"",@"SHT_CUDA_COMPAT_INFO"
	.align	4
        /*0000*/ 	.byte	0x02, 0x09, 0x00, 0x00, 0x02, 0x02, 0x01, 0x00, 0x02, 0x05, 0x05, 0x00, 0x03, 0x07, 0x01, 0x01
        /*0010*/ 	.byte	0x02, 0x03, 0x00, 0x00, 0x02, 0x06, 0x01, 0x00, 0x04, 0x0b, 0x08, 0x00, 0x09, 0x00, 0x00, 0x00
        /*0020*/ 	.byte	0x00, 0x00, 0x00, 0x00


//--------------------- .nv.info.default_function_kernel --------------------------
	.section	.nv.info.default_function_kernel,"",@"SHT_CUDA_INFO"
	.sectionflags	@""
	.align	4


	//----- nvinfo : EIATTR_CUDA_API_VERSION
	.align		4
        /*0000*/ 	.byte	0x04, 0x37
        /*0002*/ 	.short	(.L_7 - .L_6)
.L_6:
        /*0004*/ 	.word	0x00000082


	//----- nvinfo : EIATTR_KPARAM_INFO
	.align		4
.L_7:
        /*0008*/ 	.byte	0x04, 0x17
        /*000a*/ 	.short	(.L_9 - .L_8)
.L_8:
        /*000c*/ 	.word	0x00000000
        /*0010*/ 	.short	0x0001
        /*0012*/ 	.short	0x0008
        /*0014*/ 	.byte	0x00, 0xf5, 0x21, 0x00


	//----- nvinfo : EIATTR_KPARAM_INFO
	.align		4
.L_9:
        /*0018*/ 	.byte	0x04, 0x17
        /*001a*/ 	.short	(.L_11 - .L_10)
.L_10:
        /*001c*/ 	.word	0x00000000
        /*0020*/ 	.short	0x0000
        /*0022*/ 	.short	0x0000
        /*0024*/ 	.byte	0x00, 0xf5, 0x21, 0x00


	//----- nvinfo : EIATTR_SPARSE_MMA_MASK
	.align		4
.L_11:
        /*0028*/ 	.byte	0x03, 0x50
        /*002a*/ 	.short	0x0000


	//----- nvinfo : EIATTR_MAXREG_COUNT
	.align		4
        /*002c*/ 	.byte	0x03, 0x1b
        /*002e*/ 	.short	0x00ff


	//----- nvinfo : EIATTR_MERCURY_ISA_VERSION
	.align		4
        /*0030*/ 	.byte	0x03, 0x5f
        /*0032*/ 	.short	0x0101


	//----- nvinfo : EIATTR_VRC_CTA_INIT_COUNT
	.align		4
        /*0034*/ 	.byte	0x02, 0x4a
	.zero		1
	.zero		1


	//----- nvinfo : EIATTR_EXIT_INSTR_OFFSETS
	.align		4
        /*0038*/ 	.byte	0x04, 0x1c
        /*003a*/ 	.short	(.L_13 - .L_12)


	//   ....[0]....
.L_12:
        /*003c*/ 	.word	0x00000070


	//   ....[1]....
        /*0040*/ 	.word	0x00000250


	//----- nvinfo : EIATTR_MAX_THREADS
	.align		4
.L_13:
        /*0044*/ 	.byte	0x04, 0x05
        /*0046*/ 	.short	(.L_15 - .L_14)
.L_14:
        /*0048*/ 	.word	0x00000010
        /*004c*/ 	.word	0x00000001
        /*0050*/ 	.word	0x00000001


	//----- nvinfo : EIATTR_CRS_STACK_SIZE
	.align		4
.L_15:
        /*0054*/ 	.byte	0x04, 0x1e
        /*0056*/ 	.short	(.L_17 - .L_16)
.L_16:
        /*0058*/ 	.word	0x00000000


	//----- nvinfo : EIATTR_CBANK_PARAM_SIZE
	.align		4
.L_17:
        /*005c*/ 	.byte	0x03, 0x19
        /*005e*/ 	.short	0x0010


	//----- nvinfo : EIATTR_PARAM_CBANK
	.align		4
        /*0060*/ 	.byte	0x04, 0x0a
        /*0062*/ 	.short	(.L_19 - .L_18)
	.align		4
.L_18:
        /*0064*/ 	.word	index@(.nv.constant0.default_function_kernel)
        /*0068*/ 	.short	0x0380
        /*006a*/ 	.short	0x0010


	//----- nvinfo : EIATTR_SW_WAR
	.align		4
.L_19:
        /*006c*/ 	.byte	0x04, 0x36
        /*006e*/ 	.short	(.L_21 - .L_20)
.L_20:
        /*0070*/ 	.word	0x00000008
.L_21:


//--------------------- .nv.callgraph             --------------------------
	.section	.nv.callgraph,"",@"SHT_CUDA_CALLGRAPH"
	.align	4
	.sectionentsize	8
	.align		4
        /*0000*/ 	.word	0x00000000
	.align		4
        /*0004*/ 	.word	0xffffffff
	.align		4
        /*0008*/ 	.word	0x00000000
	.align		4
        /*000c*/ 	.word	0xfffffffe
	.align		4
        /*0010*/ 	.word	0x00000000
	.align		4
        /*0014*/ 	.word	0xfffffffd
	.align		4
        /*0018*/ 	.word	0x00000000
	.align		4
        /*001c*/ 	.word	0xfffffffc


//--------------------- .text.default_function_kernel --------------------------
	.section	.text.default_function_kernel,"ax",@progbits
	.align	128
        .global         default_function_kernel
        .type           default_function_kernel,@function
        .size           default_function_kernel,(.L_x_3 - default_function_kernel)
        .other          default_function_kernel,@"STO_CUDA_ENTRY STV_DEFAULT"
default_function_kernel:
.text.default_function_kernel:
[----:B------:R-:W-:Y:S01]  /*0000*/  LDC R1, c[0x0][0x37c] ;  /* 0x0000df00ff017b82 */ /* 0x000fe20000000800 */
[----:B------:R-:W0:Y:S01]  /*0010*/  S2R R6, SR_CTAID.X ;  /* 0x0000000000067919 */ /* 0x000e220000002500 */
[----:B------:R-:W1:Y:S01]  /*0020*/  S2R R7, SR_TID.X ;  /* 0x0000000000077919 */ /* 0x000e620000002100 */
[----:B0-----:R-:W-:Y:S01]  /*0030*/  IMAD.SHL.U32 R0, R6, 0x8, RZ ;  /* 0x0000000806007824 */ /* 0x001fe200078e00ff */
[----:B-1----:R-:W-:-:S04]  /*0040*/  SHF.R.U32.HI R3, RZ, 0x1, R7 ;  /* 0x00000001ff037819 */ /* 0x002fc80000011607 */
[----:B------:R-:W-:-:S04]  /*0050*/  LOP3.LUT R0, R0, R3, RZ, 0xfc, !PT ;  /* 0x0000000300007212 */ /* 0x000fc800078efcff */
[----:B------:R-:W-:-:S13]  /*0060*/  ISETP.GT.U32.AND P0, PT, R0, 0x4a, PT ;  /* 0x0000004a0000780c */ /* 0x000fda0003f04070 */
[----:B------:R-:W-:Y:S05]  /*0070*/  @P0 EXIT ;  /* 0x000000000000094d */ /* 0x000fea0003800000 */
[C---:B------:R-:W-:Y:S01]  /*0080*/  IMAD.SHL.U32 R2, R6.reuse, 0x2, RZ ;  /* 0x0000000206027824 */ /* 0x040fe200078e00ff */
[----:B------:R-:W-:Y:S01]  /*0090*/  SHF.R.U32.HI R3, RZ, 0x3, R7 ;  /* 0x00000003ff037819 */ /* 0x000fe20000011607 */
[----:B------:R-:W0:Y:S01]  /*00a0*/  LDC.64 R4, c[0x0][0x380] ;  /* 0x0000e000ff047b82 */ /* 0x000e220000000a00 */
[----:B------:R-:W-:Y:S01]  /*00b0*/  IMAD.SHL.U32 R0, R6, 0x10, RZ ;  /* 0x0000001006007824 */ /* 0x000fe200078e00ff */
[----:B------:R-:W1:Y:S01]  /*00c0*/  LDCU.64 UR4, c[0x0][0x358] ;  /* 0x00006b00ff0477ac */ /* 0x000e620008000a00 */
[----:B------:R-:W-:Y:S01]  /*00d0*/  LOP3.LUT R2, R2, R3, RZ, 0xfc, !PT ;  /* 0x0000000302027212 */ /* 0x000fe200078efcff */
[----:B------:R-:W-:Y:S01]  /*00e0*/  BSSY.RECONVERGENT B0, `(.L_x_0) ;  /* 0x0000015000007945 */ /* 0x000fe20003800200 */
[----:B------:R-:W-:Y:S01]  /*00f0*/  HFMA2 R3, -RZ, RZ, 0, 0 ;  /* 0x00000000ff037431 */ /* 0x000fe200000001ff */
[----:B------:R-:W-:Y:S02]  /*0100*/  LOP3.LUT R7, R0, R7, RZ, 0xfc, !PT ;  /* 0x0000000700077212 */ /* 0x000fe400078efcff */
[----:B------:R-:W-:-:S04]  /*0110*/  ISETP.GT.U32.AND P0, PT, R2, 0xe, PT ;  /* 0x0000000e0200780c */ /* 0x000fc80003f04070 */
[C---:B------:R-:W-:Y:S01]  /*0120*/  ISETP.LT.U32.OR P0, PT, R7.reuse, 0xf, P0 ;  /* 0x0000000f0700780c */ /* 0x040fe20000701470 */
[----:B0-----:R-:W-:-:S12]  /*0130*/  IMAD.WIDE.U32 R4, R7, 0x4, R4 ;  /* 0x0000000407047825 */ /* 0x001fd800078e0004 */
[----:B-1----:R-:W-:Y:S05]  /*0140*/  @P0 BRA `(.L_x_1) ;  /* 0x0000000000380947 */ /* 0x002fea0003800000 */
[----:B------:R-:W-:-:S04]  /*0150*/  IMAD R0, R6, -0xf, R7 ;  /* 0xfffffff106007824 */ /* 0x000fc800078e0207 */
[----:B------:R-:W-:-:S05]  /*0160*/  IMAD.HI.U32 R2, R0, -0x77777777, RZ ;  /* 0x8888888900027827 */ /* 0x000fca00078e00ff */
[----:B------:R-:W-:-:S05]  /*0170*/  SHF.R.U32.HI R9, RZ, 0x3, R2 ;  /* 0x00000003ff097819 */ /* 0x000fca0000011602 */
[----:B------:R-:W-:-:S04]  /*0180*/  IMAD R9, R9, -0xf, R0 ;  /* 0xfffffff109097824 */ /* 0x000fc800078e0200 */
[----:B------:R-:W-:-:S05]  /*0190*/  VIADD R0, R9, 0xfffffffe ;  /* 0xfffffffe09007836 */ /* 0x000fca0000000000 */
[----:B------:R-:W-:-:S13]  /*01a0*/  ISETP.GT.U32.AND P0, PT, R0, 0xb, PT ;  /* 0x0000000b0000780c */ /* 0x000fda0003f04070 */
[----:B------:R-:W-:Y:S05]  /*01b0*/  @P0 BRA `(.L_x_1) ;  /* 0x00000000001c0947 */ /* 0x000fea0003800000 */
[----:B------:R-:W0:Y:S01]  /*01c0*/  LDC.64 R2, c[0x0][0x388] ;  /* 0x0000e200ff027b82 */ /* 0x000e220000000a00 */
[----:B------:R-:W-:-:S05]  /*01d0*/  IMAD.HI.U32 R7, R7, -0x77777777, RZ ;  /* 0x8888888907077827 */ /* 0x000fca00078e00ff */
[----:B------:R-:W-:-:S05]  /*01e0*/  SHF.R.U32.HI R0, RZ, 0x3, R7 ;  /* 0x00000003ff007819 */ /* 0x000fca0000011607 */
[----:B------:R-:W-:-:S05]  /*01f0*/  IMAD R0, R0, 0xc, R9 ;  /* 0x0000000c00007824 */ /* 0x000fca00078e0209 */
[----:B------:R-:W-:-:S05]  /*0200*/  IADD3 R7, PT, PT, R0, -0xe, RZ ;  /* 0xfffffff200077810 */ /* 0x000fca0007ffe0ff */
[----:B0-----:R-:W-:-:S06]  /*0210*/  IMAD.WIDE.U32 R2, R7, 0x4, R2 ;  /* 0x0000000407027825 */ /* 0x001fcc00078e0002 */
[----:B------:R0:W5:Y:S02]  /*0220*/  LDG.E.CONSTANT R3, desc[UR4][R2.64] ;  /* 0x0000000402037981 */ /* 0x000164000c1e9900 */
.L_x_1:
[----:B------:R-:W-:Y:S05]  /*0230*/  BSYNC.RECONVERGENT B0 ;  /* 0x0000000000007941 */ /* 0x000fea0003800200 */
.L_x_0:
[----:B-----5:R-:W-:Y:S01]  /*0240*/  STG.E desc[UR4][R4.64], R3 ;  /* 0x0000000304007986 */ /* 0x020fe2000c101904 */
[----:B------:R-:W-:Y:S05]  /*0250*/  EXIT ;  /* 0x000000000000794d */ /* 0x000fea0003800000 */
.L_x_2:
[----:B------:R-:W-:-:S00]  /*0260*/  BRA `(.L_x_2) ;  /* 0xfffffffc00fc7947 */ /* 0x000fc0000383ffff */
[----:B------:R-:W-:-:S00]  /*0270*/  NOP ;  /* 0x0000000000007918 */ /* 0x000fc00000000000 */
        /* <DEDUP_REMOVED lines=8> */
.L_x_3:


//--------------------- .nv.shared.reserved.0     --------------------------
	.section	.nv.shared.reserved.0,"aw",@nobits
	.weak		__nv_reservedSMEM_offset_0_alias
	.size		__nv_reservedSMEM_offset_0_alias, 0, 64
	.other		__nv_reservedSMEM_offset_0_alias,@"STO_CUDA_RESERVED_SHARED STV_DEFAULT"
__nv_reservedSMEM_offset_0_alias:
	.zero		0
	.zero		64


//--------------------- .nv.constant0.default_function_kernel --------------------------
	.section	.nv.constant0.default_function_kernel,"a",@progbits
	.sectionflags	@""
	.align	4
.nv.constant0.default_function_kernel:
	.zero		912


//--------------------- SYMBOLS --------------------------

	.type		.nv.reservedSmem.offset0,@object
	.size		.nv.reservedSmem.offset0,0x4
